//
// Generated by NVIDIA NVVM Compiler
//
// Compiler Build ID: CL-36424714
// Cuda compilation tools, release 13.0, V13.0.88
// Based on NVVM 20.0.0
//

.version 9.0
.target sm_100
.address_size 64

	// .globl	_Z7MatAddKIiEv6MatrixIT_ES2_S2_

.visible .entry _Z7MatAddKIiEv6MatrixIT_ES2_S2_(
	.param .align 8 .b8 _Z7MatAddKIiEv6MatrixIT_ES2_S2__param_0[16],
	.param .align 8 .b8 _Z7MatAddKIiEv6MatrixIT_ES2_S2__param_1[16],
	.param .align 8 .b8 _Z7MatAddKIiEv6MatrixIT_ES2_S2__param_2[16]
)
{
	.reg .pred 	%p<4>;
	.reg .b32 	%r<22>;
	.reg .b64 	%rd<20>;

	ld.param.u64 	%rd3, [_Z7MatAddKIiEv6MatrixIT_ES2_S2__param_2+8];
	ld.param.u64 	%rd2, [_Z7MatAddKIiEv6MatrixIT_ES2_S2__param_1+8];
	ld.param.u64 	%rd1, [_Z7MatAddKIiEv6MatrixIT_ES2_S2__param_0+8];
	ld.param.v2.u32 	{%r4, %r5}, [_Z7MatAddKIiEv6MatrixIT_ES2_S2__param_0];
	ld.param.v2.u32 	{%r6, %r7}, [_Z7MatAddKIiEv6MatrixIT_ES2_S2__param_1];
	ld.param.v2.u32 	{%r8, %r9}, [_Z7MatAddKIiEv6MatrixIT_ES2_S2__param_2];
	mov.u32 	%r10, %ctaid.y;
	mov.u32 	%r11, %ntid.y;
	mov.u32 	%r12, %tid.y;
	mad.lo.s32 	%r2, %r10, %r11, %r12;
	mov.u32 	%r13, %ctaid.x;
	mov.u32 	%r14, %ntid.x;
	mov.u32 	%r15, %tid.x;
	mad.lo.s32 	%r3, %r13, %r14, %r15;
	setp.ge.u32 	%p1, %r2, %r4;
	setp.ge.u32 	%p2, %r3, %r5;
	or.pred  	%p3, %p1, %p2;
	@%p3 bra 	$L__BB0_2;
	cvta.to.global.u64 	%rd4, %rd3;
	cvta.to.global.u64 	%rd5, %rd2;
	cvta.to.global.u64 	%rd6, %rd1;
	mul.lo.s32 	%r16, %r5, %r2;
	cvt.u64.u32 	%rd7, %r16;
	cvt.s64.s32 	%rd8, %r3;
	add.s64 	%rd9, %rd7, %rd8;
	shl.b64 	%rd10, %rd9, 2;
	add.s64 	%rd11, %rd6, %rd10;
	ld.global.u32 	%r17, [%rd11];
	mul.lo.s32 	%r18, %r7, %r2;
	cvt.u64.u32 	%rd12, %r18;
	add.s64 	%rd13, %rd12, %rd8;
	shl.b64 	%rd14, %rd13, 2;
	add.s64 	%rd15, %rd5, %rd14;
	ld.global.u32 	%r19, [%rd15];
	add.s32 	%r20, %r19, %r17;
	mul.lo.s32 	%r21, %r9, %r2;
	cvt.u64.u32 	%rd16, %r21;
	add.s64 	%rd17, %rd16, %rd8;
	shl.b64 	%rd18, %rd17, 2;
	add.s64 	%rd19, %rd4, %rd18;
	st.global.u32 	[%rd19], %r20;
$L__BB0_2:
	ret;

}


// ===== COMPILED SASS (sm_100) =====

	.target	sm_100

	.elftype	@"ET_EXEC"


//--------------------- .note.nv.tkinfo           --------------------------
	.section	.note.nv.tkinfo,"",@"SHT_NOTE"
	.sectionflags	@"SHF_NOTE_NV_TKINFO"
	.tkinfo
        /*0018*/ 	.word	0x00000002
        /*0030*/ 	.string	""
        /*0030*/ 	.string	"ptxas"
        /*0030*/ 	.string	"Cuda compilation tools, release 13.0, V13.0.88"
        /*0030*/ 	.string	"Build cuda_13.0.r13.0/compiler.36424714_0"
        /*0030*/ 	.string	"-arch sm_100 -m 64 "



//--------------------- .note.nv.cuinfo           --------------------------
	.section	.note.nv.cuinfo,"",@"SHT_NOTE"
	.sectionflags	@"SHF_NOTE_NV_CUINFO"
        /*0018*/ 	.short	0x0002
        /*001a*/ 	.short	0x0064
        /*001c*/ 	.short	0x0082
	.zero		2


//--------------------- .nv.info                  --------------------------
	.section	.nv.info,"",@"SHT_CUDA_INFO"
	.align	4


	//----- nvinfo : EIATTR_REGCOUNT
	.align		4
        /*0000*/ 	.byte	0x04, 0x2f
        /*0002*/ 	.short	(.L_1 - .L_0)
	.align		4
.L_0:
        /*0004*/ 	.word	index@(_Z7MatAddKIiEv6MatrixIT_ES2_S2_)
        /*0008*/ 	.word	0x0000000d


	//----- nvinfo : EIATTR_FRAME_SIZE
	.align		4
.L_1:
        /*000c*/ 	.byte	0x04, 0x11
        /*000e*/ 	.short	(.L_3 - .L_2)
	.align		4
.L_2:
        /*0010*/ 	.word	index@(_Z7MatAddKIiEv6MatrixIT_ES2_S2_)
        /*0014*/ 	.word	0x00000000


	//----- nvinfo : EIATTR_MIN_STACK_SIZE
	.align		4
.L_3:
        /*0018*/ 	.byte	0x04, 0x12
        /*001a*/ 	.short	(.L_5 - .L_4)
	.align		4
.L_4:
        /*001c*/ 	.word	index@(_Z7MatAddKIiEv6MatrixIT_ES2_S2_)
        /*0020*/ 	.word	0x00000000
.L_5:


//--------------------- .nv.compat                --------------------------
	.section	.nv.compat,"",@"SHT_CUDA_COMPAT_INFO"
	.align	4
        /*0000*/ 	.byte	0x02, 0x09, 0x00, 0x00, 0x02, 0x02, 0x01, 0x00, 0x02, 0x05, 0x05, 0x00, 0x03, 0x07, 0x01, 0x01
        /*0010*/ 	.byte	0x02, 0x03, 0x00, 0x00, 0x02, 0x06, 0x01, 0x00, 0x04, 0x0b, 0x08, 0x00, 0x09, 0x00, 0x00, 0x00
        /*0020*/ 	.byte	0x00, 0x00, 0x00, 0x00


//--------------------- .nv.info._Z7MatAddKIiEv6MatrixIT_ES2_S2_ --------------------------
	.section	.nv.info._Z7MatAddKIiEv6MatrixIT_ES2_S2_,"",@"SHT_CUDA_INFO"
	.sectionflags	@""
	.align	4


	//----- nvinfo : EIATTR_CUDA_API_VERSION
	.align		4
        /*0000*/ 	.byte	0x04, 0x37
        /*0002*/ 	.short	(.L_7 - .L_6)
.L_6:
        /*0004*/ 	.word	0x00000082


	//----- nvinfo : EIATTR_KPARAM_INFO
	.align		4
.L_7:
        /*0008*/ 	.byte	0x04, 0x17
        /*000a*/ 	.short	(.L_9 - .L_8)
.L_8:
        /*000c*/ 	.word	0x00000000
        /*0010*/ 	.short	0x0002
        /*0012*/ 	.short	0x0020
        /*0014*/ 	.byte	0x00, 0xf0, 0x41, 0x00


	//----- nvinfo : EIATTR_KPARAM_INFO
	.align		4
.L_9:
        /*0018*/ 	.byte	0x04, 0x17
        /*001a*/ 	.short	(.L_11 - .L_10)
.L_10:
        /*001c*/ 	.word	0x00000000
        /*0020*/ 	.short	0x0001
        /*0022*/ 	.short	0x0010
        /*0024*/ 	.byte	0x00, 0xf0, 0x41, 0x00


	//----- nvinfo : EIATTR_KPARAM_INFO
	.align		4
.L_11:
        /*0028*/ 	.byte	0x04, 0x17
        /*002a*/ 	.short	(.L_13 - .L_12)
.L_12:
        /*002c*/ 	.word	0x00000000
        /*0030*/ 	.short	0x0000
        /*0032*/ 	.short	0x0000
        /*0034*/ 	.byte	0x00, 0xf0, 0x41, 0x00


	//----- nvinfo : EIATTR_SPARSE_MMA_MASK
	.align		4
.L_13:
        /*0038*/ 	.byte	0x03, 0x50
        /*003a*/ 	.short	0x0000


	//----- nvinfo : EIATTR_MAXREG_COUNT
	.align		4
        /*003c*/ 	.byte	0x03, 0x1b
        /*003e*/ 	.short	0x00ff


	//----- nvinfo : EIATTR_MERCURY_ISA_VERSION
	.align		4
        /*0040*/ 	.byte	0x03, 0x5f
        /*0042*/ 	.short	0x0101


	//----- nvinfo : EIATTR_VRC_CTA_INIT_COUNT
	.align		4
        /*0044*/ 	.byte	0x02, 0x4a
	.zero		1
	.zero		1


	//----- nvinfo : EIATTR_EXIT_INSTR_OFFSETS
	.align		4
        /*0048*/ 	.byte	0x04, 0x1c
        /*004a*/ 	.short	(.L_15 - .L_14)


	//   ....[0]....
.L_14:
        /*004c*/ 	.word	0x000000c0


	//   ....[1]....
        /*0050*/ 	.word	0x00000270


	//----- nvinfo : EIATTR_CBANK_PARAM_SIZE
	.align		4
.L_15:
        /*0054*/ 	.byte	0x03, 0x19
        /*0056*/ 	.short	0x0030


	//----- nvinfo : EIATTR_PARAM_CBANK
	.align		4
        /*0058*/ 	.byte	0x04, 0x0a
        /*005a*/ 	.short	(.L_17 - .L_16)
	.align		4
.L_16:
        /*005c*/ 	.word	index@(.nv.constant0._Z7MatAddKIiEv6MatrixIT_ES2_S2_)
        /*0060*/ 	.short	0x0380
        /*0062*/ 	.short	0x0030


	//----- nvinfo : EIATTR_SW_WAR
	.align		4
.L_17:
        /*0064*/ 	.byte	0x04, 0x36
        /*0066*/ 	.short	(.L_19 - .L_18)
.L_18:
        /*0068*/ 	.word	0x00000008
.L_19:


//--------------------- .nv.callgraph             --------------------------
	.section	.nv.callgraph,"",@"SHT_CUDA_CALLGRAPH"
	.align	4
	.sectionentsize	8
	.align		4
        /*0000*/ 	.word	0x00000000
	.align		4
        /*0004*/ 	.word	0xffffffff
	.align		4
        /*0008*/ 	.word	0x00000000
	.align		4
        /*000c*/ 	.word	0xfffffffe
	.align		4
        /*0010*/ 	.word	0x00000000
	.align		4
        /*0014*/ 	.word	0xfffffffd
	.align		4
        /*0018*/ 	.word	0x00000000
	.align		4
        /*001c*/ 	.word	0xfffffffc


//--------------------- .text._Z7MatAddKIiEv6MatrixIT_ES2_S2_ --------------------------
	.section	.text._Z7MatAddKIiEv6MatrixIT_ES2_S2_,"ax",@progbits
	.align	128
        .global         _Z7MatAddKIiEv6MatrixIT_ES2_S2_
        .type           _Z7MatAddKIiEv6MatrixIT_ES2_S2_,@function
        .size           _Z7MatAddKIiEv6MatrixIT_ES2_S2_,(.L_x_1 - _Z7MatAddKIiEv6MatrixIT_ES2_S2_)
        .other          _Z7MatAddKIiEv6MatrixIT_ES2_S2_,@"STO_CUDA_ENTRY STV_DEFAULT"
_Z7MatAddKIiEv6MatrixIT_ES2_S2_:
.text._Z7MatAddKIiEv6MatrixIT_ES2_S2_:
[----:B------:R-:W-:Y:S01]  /*0000*/  LDC R1, c[0x0][0x37c] ;  /* 0x0000df00ff017b82 */ /* 0x000fe20000000800 */
[----:B------:R-:W0:Y:S07]  /*0010*/  S2R R5, SR_TID.X ;  /* 0x0000000000057919 */ /* 0x000e2e0000002100 */
[----:B------:R-:W1:Y:S01]  /*0020*/  LDC R0, c[0x0][0x364] ;  /* 0x0000d900ff007b82 */ /* 0x000e620000000800 */
[----:B------:R-:W2:Y:S01]  /*0030*/  LDCU.64 UR6, c[0x0][0x380] ;  /* 0x00007000ff0677ac */ /* 0x000ea20008000a00 */
[----:B------:R-:W1:Y:S06]  /*0040*/  S2R R3, SR_TID.Y ;  /* 0x0000000000037919 */ /* 0x000e6c0000002200 */
[----:B------:R-:W0:Y:S08]  /*0050*/  S2UR UR5, SR_CTAID.X ;  /* 0x00000000000579c3 */ /* 0x000e300000002500 */
[----:B------:R-:W0:Y:S08]  /*0060*/  LDC R6, c[0x0][0x360] ;  /* 0x0000d800ff067b82 */ /* 0x000e300000000800 */
[----:B------:R-:W1:Y:S01]  /*0070*/  S2UR UR4, SR_CTAID.Y ;  /* 0x00000000000479c3 */ /* 0x000e620000002600 */
[----:B0-----:R-:W-:-:S05]  /*0080*/  IMAD R6, R6, UR5, R5 ;  /* 0x0000000506067c24 */ /* 0x001fca000f8e0205 */
[----:B--2---:R-:W-:Y:S01]  /*0090*/  ISETP.GE.U32.AND P0, PT, R6, UR7, PT ;  /* 0x0000000706007c0c */ /* 0x004fe2000bf06070 */
[----:B-1----:R-:W-:-:S05]  /*00a0*/  IMAD R0, R0, UR4, R3 ;  /* 0x0000000400007c24 */ /* 0x002fca000f8e0203 */
[----:B------:R-:W-:-:S13]  /*00b0*/  ISETP.GE.U32.OR P0, PT, R0, UR6, P0 ;  /* 0x0000000600007c0c */ /* 0x000fda0008706470 */
[----:B------:R-:W-:Y:S05]  /*00c0*/  @P0 EXIT ;  /* 0x000000000000094d */ /* 0x000fea0003800000 */
[----:B------:R-:W0:Y:S01]  /*00d0*/  LDCU UR6, c[0x0][0x394] ;  /* 0x00007280ff0677ac */ /* 0x000e220008000800 */
[C---:B------:R-:W-:Y:S01]  /*00e0*/  IMAD R3, R0.reuse, UR7, RZ ;  /* 0x0000000700037c24 */ /* 0x040fe2000f8e02ff */
[----:B------:R-:W-:Y:S01]  /*00f0*/  SHF.R.S32.HI R7, RZ, 0x1f, R6 ;  /* 0x0000001fff077819 */ /* 0x000fe20000011406 */
[----:B------:R-:W1:Y:S03]  /*0100*/  LDCU.64 UR10, c[0x0][0x398] ;  /* 0x00007300ff0a77ac */ /* 0x000e660008000a00 */
[-C--:B------:R-:W-:Y:S01]  /*0110*/  IADD3 R3, P1, PT, R3, R6.reuse, RZ ;  /* 0x0000000603037210 */ /* 0x080fe20007f3e0ff */
[----:B------:R-:W2:Y:S04]  /*0120*/  LDCU.64 UR8, c[0x0][0x388] ;  /* 0x00007100ff0877ac */ /* 0x000ea80008000a00 */
[----:B------:R-:W-:Y:S01]  /*0130*/  IMAD.X R10, RZ, RZ, R7, P1 ;  /* 0x000000ffff0a7224 */ /* 0x000fe200008e0607 */
[----:B------:R-:W3:Y:S01]  /*0140*/  LDCU.64 UR4, c[0x0][0x358] ;  /* 0x00006b00ff0477ac */ /* 0x000ee20008000a00 */
[----:B0-----:R-:W-:Y:S01]  /*0150*/  IMAD R5, R0, UR6, RZ ;  /* 0x0000000600057c24 */ /* 0x001fe2000f8e02ff */
[----:B------:R-:W0:Y:S04]  /*0160*/  LDCU UR6, c[0x0][0x3a4] ;  /* 0x00007480ff0677ac */ /* 0x000e280008000800 */
[----:B------:R-:W-:-:S02]  /*0170*/  IADD3 R5, P0, PT, R5, R6, RZ ;  /* 0x0000000605057210 */ /* 0x000fc40007f1e0ff */
[----:B--2---:R-:W-:-:S03]  /*0180*/  LEA R2, P1, R3, UR8, 0x2 ;  /* 0x0000000803027c11 */ /* 0x004fc6000f8210ff */
[----:B------:R-:W-:Y:S01]  /*0190*/  IMAD.X R8, RZ, RZ, R7, P0 ;  /* 0x000000ffff087224 */ /* 0x000fe200000e0607 */
[----:B-1----:R-:W-:Y:S02]  /*01a0*/  LEA R4, P2, R5, UR10, 0x2 ;  /* 0x0000000a05047c11 */ /* 0x002fe4000f8410ff */
[----:B------:R-:W-:Y:S01]  /*01b0*/  LEA.HI.X R3, R3, UR9, R10, 0x2, P1 ;  /* 0x0000000903037c11 */ /* 0x000fe200088f140a */
[----:B------:R-:W1:Y:S01]  /*01c0*/  LDCU.64 UR8, c[0x0][0x3a8] ;  /* 0x00007500ff0877ac */ /* 0x000e620008000a00 */
[----:B------:R-:W-:-:S03]  /*01d0*/  LEA.HI.X R5, R5, UR11, R8, 0x2, P2 ;  /* 0x0000000b05057c11 */ /* 0x000fc600090f1408 */
[----:B---3--:R-:W2:Y:S04]  /*01e0*/  LDG.E R2, desc[UR4][R2.64] ;  /* 0x0000000402027981 */ /* 0x008ea8000c1e1900 */
[----:B------:R-:W2:Y:S01]  /*01f0*/  LDG.E R5, desc[UR4][R4.64] ;  /* 0x0000000404057981 */ /* 0x000ea2000c1e1900 */
[----:B0-----:R-:W-:-:S05]  /*0200*/  IMAD R9, R0, UR6, RZ ;  /* 0x0000000600097c24 */ /* 0x001fca000f8e02ff */
[----:B------:R-:W-:-:S05]  /*0210*/  IADD3 R0, P0, PT, R9, R6, RZ ;  /* 0x0000000609007210 */ /* 0x000fca0007f1e0ff */
[----:B------:R-:W-:Y:S01]  /*0220*/  IMAD.X R7, RZ, RZ, R7, P0 ;  /* 0x000000ffff077224 */ /* 0x000fe200000e0607 */
[----:B-1----:R-:W-:-:S04]  /*0230*/  LEA R6, P0, R0, UR8, 0x2 ;  /* 0x0000000800067c11 */ /* 0x002fc8000f8010ff */
[----:B------:R-:W-:Y:S01]  /*0240*/  LEA.HI.X R7, R0, UR9, R7, 0x2, P0 ;  /* 0x0000000900077c11 */ /* 0x000fe200080f1407 */
[----:B--2---:R-:W-:-:S05]  /*0250*/  IMAD.IADD R9, R2, 0x1, R5 ;  /* 0x0000000102097824 */ /* 0x004fca00078e0205 */
[----:B------:R-:W-:Y:S01]  /*0260*/  STG.E desc[UR4][R6.64], R9 ;  /* 0x0000000906007986 */ /* 0x000fe2000c101904 */
[----:B------:R-:W-:Y:S05]  /*0270*/  EXIT ;  /* 0x000000000000794d */ /* 0x000fea0003800000 */
.L_x_0:
[----:B------:R-:W-:-:S00]  /*0280*/  BRA `(.L_x_0) ;  /* 0xfffffffc00fc7947 */ /* 0x000fc0000383ffff */
[----:B------:R-:W-:-:S00]  /*0290*/  NOP ;  /* 0x0000000000007918 */ /* 0x000fc00000000000 */
        /* <DEDUP_REMOVED lines=14> */
.L_x_1:


//--------------------- .nv.shared.reserved.0     --------------------------
	.section	.nv.shared.reserved.0,"aw",@nobits
	.weak		__nv_reservedSMEM_offset_0_alias
	.size		__nv_reservedSMEM_offset_0_alias, 0, 64
	.other		__nv_reservedSMEM_offset_0_alias,@"STO_CUDA_RESERVED_SHARED STV_DEFAULT"
__nv_reservedSMEM_offset_0_alias:
	.zero		0
	.zero		64


//--------------------- .nv.constant0._Z7MatAddKIiEv6MatrixIT_ES2_S2_ --------------------------
	.section	.nv.constant0._Z7MatAddKIiEv6MatrixIT_ES2_S2_,"a",@progbits
	.sectionflags	@""
	.align	4
.nv.constant0._Z7MatAddKIiEv6MatrixIT_ES2_S2_:
	.zero		944


//--------------------- SYMBOLS --------------------------

	.type		.nv.reservedSmem.offset0,@object
	.size		.nv.reservedSmem.offset0,0x4
